//
// Generated by NVIDIA NVVM Compiler
//
// Compiler Build ID: CL-36424714
// Cuda compilation tools, release 13.0, V13.0.88
// Based on NVVM 20.0.0
//

.version 9.0
.target sm_100
.address_size 64

	// .globl	_Z8GPuEulerPfffif

.visible .entry _Z8GPuEulerPfffif(
	.param .u64 .ptr .align 1 _Z8GPuEulerPfffif_param_0,
	.param .f32 _Z8GPuEulerPfffif_param_1,
	.param .f32 _Z8GPuEulerPfffif_param_2,
	.param .u32 _Z8GPuEulerPfffif_param_3,
	.param .f32 _Z8GPuEulerPfffif_param_4
)
{
	.reg .pred 	%p<3>;
	.reg .b32 	%r<7>;
	.reg .b32 	%f<10>;
	.reg .b64 	%rd<5>;

	ld.param.u64 	%rd2, [_Z8GPuEulerPfffif_param_0];
	ld.param.f32 	%f1, [_Z8GPuEulerPfffif_param_2];
	ld.param.u32 	%r2, [_Z8GPuEulerPfffif_param_3];
	ld.param.f32 	%f2, [_Z8GPuEulerPfffif_param_4];
	cvta.to.global.u64 	%rd1, %rd2;
	mov.u32 	%r3, %tid.x;
	mov.u32 	%r4, %ntid.x;
	mov.u32 	%r5, %ctaid.x;
	mad.lo.s32 	%r1, %r4, %r5, %r3;
	setp.ne.s32 	%p1, %r1, 0;
	@%p1 bra 	$L__BB0_2;
	st.global.f32 	[%rd1], %f1;
	bra.uni 	$L__BB0_4;
$L__BB0_2:
	setp.ge.s32 	%p2, %r1, %r2;
	@%p2 bra 	$L__BB0_4;
	add.s32 	%r6, %r1, -1;
	cvt.rn.f32.s32 	%f3, %r6;
	mul.f32 	%f4, %f2, %f3;
	mul.f32 	%f5, %f4, 0f41100000;
	mul.f32 	%f6, %f4, 0fC0800000;
	fma.rn.f32 	%f7, %f4, %f5, %f6;
	add.f32 	%f8, %f7, 0f40A00000;
	mul.f32 	%f9, %f2, %f8;
	mul.wide.s32 	%rd3, %r1, 4;
	add.s64 	%rd4, %rd1, %rd3;
	st.global.f32 	[%rd4], %f9;
$L__BB0_4:
	ret;

}


// ===== COMPILED SASS (sm_100) =====

	.target	sm_100

	.elftype	@"ET_EXEC"


//--------------------- .note.nv.tkinfo           --------------------------
	.section	.note.nv.tkinfo,"",@"SHT_NOTE"
	.sectionflags	@"SHF_NOTE_NV_TKINFO"
	.tkinfo
        /*0018*/ 	.word	0x00000002
        /*0030*/ 	.string	""
        /*0030*/ 	.string	"ptxas"
        /*0030*/ 	.string	"Cuda compilation tools, release 13.0, V13.0.88"
        /*0030*/ 	.string	"Build cuda_13.0.r13.0/compiler.36424714_0"
        /*0030*/ 	.string	"-arch sm_100 -m 64 "



//--------------------- .note.nv.cuinfo           --------------------------
	.section	.note.nv.cuinfo,"",@"SHT_NOTE"
	.sectionflags	@"SHF_NOTE_NV_CUINFO"
        /*0018*/ 	.short	0x0002
        /*001a*/ 	.short	0x0064
        /*001c*/ 	.short	0x0082
	.zero		2


//--------------------- .nv.info                  --------------------------
	.section	.nv.info,"",@"SHT_CUDA_INFO"
	.align	4


	//----- nvinfo : EIATTR_REGCOUNT
	.align		4
        /*0000*/ 	.byte	0x04, 0x2f
        /*0002*/ 	.short	(.L_1 - .L_0)
	.align		4
.L_0:
        /*0004*/ 	.word	index@(_Z8GPuEulerPfffif)
        /*0008*/ 	.word	0x0000000c


	//----- nvinfo : EIATTR_FRAME_SIZE
	.align		4
.L_1:
        /*000c*/ 	.byte	0x04, 0x11
        /*000e*/ 	.short	(.L_3 - .L_2)
	.align		4
.L_2:
        /*0010*/ 	.word	index@(_Z8GPuEulerPfffif)
        /*0014*/ 	.word	0x00000000


	//----- nvinfo : EIATTR_MIN_STACK_SIZE
	.align		4
.L_3:
        /*0018*/ 	.byte	0x04, 0x12
        /*001a*/ 	.short	(.L_5 - .L_4)
	.align		4
.L_4:
        /*001c*/ 	.word	index@(_Z8GPuEulerPfffif)
        /*0020*/ 	.word	0x00000000
.L_5:


//--------------------- .nv.compat                --------------------------
	.section	.nv.compat,"",@"SHT_CUDA_COMPAT_INFO"
	.align	4
        /*0000*/ 	.byte	0x02, 0x09, 0x00, 0x00, 0x02, 0x02, 0x01, 0x00, 0x02, 0x05, 0x05, 0x00, 0x03, 0x07, 0x01, 0x01
        /*0010*/ 	.byte	0x02, 0x03, 0x00, 0x00, 0x02, 0x06, 0x01, 0x00, 0x04, 0x0b, 0x08, 0x00, 0x09, 0x00, 0x00, 0x00
        /*0020*/ 	.byte	0x00, 0x00, 0x00, 0x00


//--------------------- .nv.info._Z8GPuEulerPfffif --------------------------
	.section	.nv.info._Z8GPuEulerPfffif,"",@"SHT_CUDA_INFO"
	.sectionflags	@""
	.align	4


	//----- nvinfo : EIATTR_CUDA_API_VERSION
	.align		4
        /*0000*/ 	.byte	0x04, 0x37
        /*0002*/ 	.short	(.L_7 - .L_6)
.L_6:
        /*0004*/ 	.word	0x00000082


	//----- nvinfo : EIATTR_KPARAM_INFO
	.align		4
.L_7:
        /*0008*/ 	.byte	0x04, 0x17
        /*000a*/ 	.short	(.L_9 - .L_8)
.L_8:
        /*000c*/ 	.word	0x00000000
        /*0010*/ 	.short	0x0004
        /*0012*/ 	.short	0x0014
        /*0014*/ 	.byte	0x00, 0xf0, 0x11, 0x00


	//----- nvinfo : EIATTR_KPARAM_INFO
	.align		4
.L_9:
        /*0018*/ 	.byte	0x04, 0x17
        /*001a*/ 	.short	(.L_11 - .L_10)
.L_10:
        /*001c*/ 	.word	0x00000000
        /*0020*/ 	.short	0x0003
        /*0022*/ 	.short	0x0010
        /*0024*/ 	.byte	0x00, 0xf0, 0x11, 0x00


	//----- nvinfo : EIATTR_KPARAM_INFO
	.align		4
.L_11:
        /*0028*/ 	.byte	0x04, 0x17
        /*002a*/ 	.short	(.L_13 - .L_12)
.L_12:
        /*002c*/ 	.word	0x00000000
        /*0030*/ 	.short	0x0002
        /*0032*/ 	.short	0x000c
        /*0034*/ 	.byte	0x00, 0xf0, 0x11, 0x00


	//----- nvinfo : EIATTR_KPARAM_INFO
	.align		4
.L_13:
        /*0038*/ 	.byte	0x04, 0x17
        /*003a*/ 	.short	(.L_15 - .L_14)
.L_14:
        /*003c*/ 	.word	0x00000000
        /*0040*/ 	.short	0x0001
        /*0042*/ 	.short	0x0008
        /*0044*/ 	.byte	0x00, 0xf0, 0x11, 0x00


	//----- nvinfo : EIATTR_KPARAM_INFO
	.align		4
.L_15:
        /*0048*/ 	.byte	0x04, 0x17
        /*004a*/ 	.short	(.L_17 - .L_16)
.L_16:
        /*004c*/ 	.word	0x00000000
        /*0050*/ 	.short	0x0000
        /*0052*/ 	.short	0x0000
        /*0054*/ 	.byte	0x00, 0xf5, 0x21, 0x00


	//----- nvinfo : EIATTR_SPARSE_MMA_MASK
	.align		4
.L_17:
        /*0058*/ 	.byte	0x03, 0x50
        /*005a*/ 	.short	0x0000


	//----- nvinfo : EIATTR_MAXREG_COUNT
	.align		4
        /*005c*/ 	.byte	0x03, 0x1b
        /*005e*/ 	.short	0x00ff


	//----- nvinfo : EIATTR_MERCURY_ISA_VERSION
	.align		4
        /*0060*/ 	.byte	0x03, 0x5f
        /*0062*/ 	.short	0x0101


	//----- nvinfo : EIATTR_VRC_CTA_INIT_COUNT
	.align		4
        /*0064*/ 	.byte	0x02, 0x4a
	.zero		1
	.zero		1


	//----- nvinfo : EIATTR_EXIT_INSTR_OFFSETS
	.align		4
        /*0068*/ 	.byte	0x04, 0x1c
        /*006a*/ 	.short	(.L_19 - .L_18)


	//   ....[0]....
.L_18:
        /*006c*/ 	.word	0x000000a0


	//   ....[1]....
        /*0070*/ 	.word	0x000000d0


	//   ....[2]....
        /*0074*/ 	.word	0x000001a0


	//----- nvinfo : EIATTR_CBANK_PARAM_SIZE
	.align		4
.L_19:
        /*0078*/ 	.byte	0x03, 0x19
        /*007a*/ 	.short	0x0018


	//----- nvinfo : EIATTR_PARAM_CBANK
	.align		4
        /*007c*/ 	.byte	0x04, 0x0a
        /*007e*/ 	.short	(.L_21 - .L_20)
	.align		4
.L_20:
        /*0080*/ 	.word	index@(.nv.constant0._Z8GPuEulerPfffif)
        /*0084*/ 	.short	0x0380
        /*0086*/ 	.short	0x0018


	//----- nvinfo : EIATTR_SW_WAR
	.align		4
.L_21:
        /*0088*/ 	.byte	0x04, 0x36
        /*008a*/ 	.short	(.L_23 - .L_22)
.L_22:
        /*008c*/ 	.word	0x00000008
.L_23:


//--------------------- .nv.callgraph             --------------------------
	.section	.nv.callgraph,"",@"SHT_CUDA_CALLGRAPH"
	.align	4
	.sectionentsize	8
	.align		4
        /*0000*/ 	.word	0x00000000
	.align		4
        /*0004*/ 	.word	0xffffffff
	.align		4
        /*0008*/ 	.word	0x00000000
	.align		4
        /*000c*/ 	.word	0xfffffffe
	.align		4
        /*0010*/ 	.word	0x00000000
	.align		4
        /*0014*/ 	.word	0xfffffffd
	.align		4
        /*0018*/ 	.word	0x00000000
	.align		4
        /*001c*/ 	.word	0xfffffffc


//--------------------- .text._Z8GPuEulerPfffif   --------------------------
	.section	.text._Z8GPuEulerPfffif,"ax",@progbits
	.align	128
        .global         _Z8GPuEulerPfffif
        .type           _Z8GPuEulerPfffif,@function
        .size           _Z8GPuEulerPfffif,(.L_x_1 - _Z8GPuEulerPfffif)
        .other          _Z8GPuEulerPfffif,@"STO_CUDA_ENTRY STV_DEFAULT"
_Z8GPuEulerPfffif:
.text._Z8GPuEulerPfffif:
[----:B------:R-:W-:Y:S01]  /*0000*/  LDC R1, c[0x0][0x37c] ;  /* 0x0000df00ff017b82 */ /* 0x000fe20000000800 */
[----:B------:R-:W0:Y:S01]  /*0010*/  S2R R5, SR_TID.X ;  /* 0x0000000000057919 */ /* 0x000e220000002100 */
[----:B------:R-:W0:Y:S01]  /*0020*/  LDCU UR4, c[0x0][0x360] ;  /* 0x00006c00ff0477ac */ /* 0x000e220008000800 */
[----:B------:R-:W0:Y:S02]  /*0030*/  S2R R0, SR_CTAID.X ;  /* 0x0000000000007919 */ /* 0x000e240000002500 */
[----:B0-----:R-:W-:Y:S01]  /*0040*/  IMAD R5, R0, UR4, R5 ;  /* 0x0000000400057c24 */ /* 0x001fe2000f8e0205 */
[----:B------:R-:W0:Y:S04]  /*0050*/  LDCU.64 UR4, c[0x0][0x358] ;  /* 0x00006b00ff0477ac */ /* 0x000e280008000a00 */
[----:B------:R-:W-:-:S13]  /*0060*/  ISETP.NE.AND P0, PT, R5, RZ, PT ;  /* 0x000000ff0500720c */ /* 0x000fda0003f05270 */
[----:B------:R-:W0:Y:S08]  /*0070*/  @!P0 LDC R7, c[0x0][0x38c] ;  /* 0x0000e300ff078b82 */ /* 0x000e300000000800 */
[----:B------:R-:W0:Y:S02]  /*0080*/  @!P0 LDC.64 R2, c[0x0][0x380] ;  /* 0x0000e000ff028b82 */ /* 0x000e240000000a00 */
[----:B0-----:R0:W-:Y:S01]  /*0090*/  @!P0 STG.E desc[UR4][R2.64], R7 ;  /* 0x0000000702008986 */ /* 0x0011e2000c101904 */
[----:B------:R-:W-:Y:S05]  /*00a0*/  @!P0 EXIT ;  /* 0x000000000000894d */ /* 0x000fea0003800000 */
[----:B------:R-:W1:Y:S02]  /*00b0*/  LDCU UR6, c[0x0][0x390] ;  /* 0x00007200ff0677ac */ /* 0x000e640008000800 */
[----:B-1----:R-:W-:-:S13]  /*00c0*/  ISETP.GE.AND P0, PT, R5, UR6, PT ;  /* 0x0000000605007c0c */ /* 0x002fda000bf06270 */
[----:B------:R-:W-:Y:S05]  /*00d0*/  @P0 EXIT ;  /* 0x000000000000094d */ /* 0x000fea0003800000 */
[----:B------:R-:W1:Y:S01]  /*00e0*/  LDCU UR6, c[0x0][0x394] ;  /* 0x00007280ff0677ac */ /* 0x000e620008000800 */
[----:B------:R-:W-:Y:S01]  /*00f0*/  IADD3 R0, PT, PT, R5, -0x1, RZ ;  /* 0xffffffff05007810 */ /* 0x000fe20007ffe0ff */
[----:B0-----:R-:W0:Y:S03]  /*0100*/  LDC.64 R2, c[0x0][0x380] ;  /* 0x0000e000ff027b82 */ /* 0x001e260000000a00 */
[----:B------:R-:W-:-:S05]  /*0110*/  I2FP.F32.S32 R0, R0 ;  /* 0x0000000000007245 */ /* 0x000fca0000201400 */
[----:B-1----:R-:W-:-:S04]  /*0120*/  FMUL R0, R0, UR6 ;  /* 0x0000000600007c20 */ /* 0x002fc80008400000 */
[C---:B------:R-:W-:Y:S01]  /*0130*/  FMUL R7, R0.reuse, 9 ;  /* 0x4110000000077820 */ /* 0x040fe20000400000 */
[----:B------:R-:W-:Y:S01]  /*0140*/  FMUL R9, R0, -4 ;  /* 0xc080000000097820 */ /* 0x000fe20000400000 */
[----:B0-----:R-:W-:-:S04]  /*0150*/  IMAD.WIDE R2, R5, 0x4, R2 ;  /* 0x0000000405027825 */ /* 0x001fc800078e0202 */
[----:B------:R-:W-:-:S04]  /*0160*/  FFMA R7, R0, R7, R9 ;  /* 0x0000000700077223 */ /* 0x000fc80000000009 */
[----:B------:R-:W-:-:S04]  /*0170*/  FADD R7, R7, 5 ;  /* 0x40a0000007077421 */ /* 0x000fc80000000000 */
[----:B------:R-:W-:-:S05]  /*0180*/  FMUL R7, R7, UR6 ;  /* 0x0000000607077c20 */ /* 0x000fca0008400000 */
[----:B------:R-:W-:Y:S01]  /*0190*/  STG.E desc[UR4][R2.64], R7 ;  /* 0x0000000702007986 */ /* 0x000fe2000c101904 */
[----:B------:R-:W-:Y:S05]  /*01a0*/  EXIT ;  /* 0x000000000000794d */ /* 0x000fea0003800000 */
.L_x_0:
[----:B------:R-:W-:-:S00]  /*01b0*/  BRA `(.L_x_0) ;  /* 0xfffffffc00fc7947 */ /* 0x000fc0000383ffff */
[----:B------:R-:W-:-:S00]  /*01c0*/  NOP ;  /* 0x0000000000007918 */ /* 0x000fc00000000000 */
        /* <DEDUP_REMOVED lines=11> */
.L_x_1:


//--------------------- .nv.shared.reserved.0     --------------------------
	.section	.nv.shared.reserved.0,"aw",@nobits
	.weak		__nv_reservedSMEM_offset_0_alias
	.size		__nv_reservedSMEM_offset_0_alias, 0, 64
	.other		__nv_reservedSMEM_offset_0_alias,@"STO_CUDA_RESERVED_SHARED STV_DEFAULT"
__nv_reservedSMEM_offset_0_alias:
	.zero		0
	.zero		64


//--------------------- .nv.constant0._Z8GPuEulerPfffif --------------------------
	.section	.nv.constant0._Z8GPuEulerPfffif,"a",@progbits
	.sectionflags	@""
	.align	4
.nv.constant0._Z8GPuEulerPfffif:
	.zero		920


//--------------------- SYMBOLS --------------------------

	.type		.nv.reservedSmem.offset0,@object
	.size		.nv.reservedSmem.offset0,0x4
